//
// Generated by NVIDIA NVVM Compiler
//
// Compiler Build ID: CL-36424714
// Cuda compilation tools, release 13.0, V13.0.88
// Based on NVVM 20.0.0
//

.version 9.0
.target sm_100
.address_size 64

	// .globl	_Z21sgemm_128x128_nt_cudaPfS_S_iii
// _ZZ21sgemm_128x128_nt_cudaPfS_S_iiiE6A_smem has been demoted
// _ZZ21sgemm_128x128_nt_cudaPfS_S_iiiE6B_smem has been demoted

.visible .entry _Z21sgemm_128x128_nt_cudaPfS_S_iii(
	.param .u64 .ptr .align 1 _Z21sgemm_128x128_nt_cudaPfS_S_iii_param_0,
	.param .u64 .ptr .align 1 _Z21sgemm_128x128_nt_cudaPfS_S_iii_param_1,
	.param .u64 .ptr .align 1 _Z21sgemm_128x128_nt_cudaPfS_S_iii_param_2,
	.param .u32 _Z21sgemm_128x128_nt_cudaPfS_S_iii_param_3,
	.param .u32 _Z21sgemm_128x128_nt_cudaPfS_S_iii_param_4,
	.param .u32 _Z21sgemm_128x128_nt_cudaPfS_S_iii_param_5
)
{
	.reg .pred 	%p<4>;
	.reg .b32 	%r<93>;
	.reg .b32 	%f<499>;
	.reg .b64 	%rd<37>;
	// demoted variable
	.shared .align 4 .b8 _ZZ21sgemm_128x128_nt_cudaPfS_S_iiiE6A_smem[16384];
	// demoted variable
	.shared .align 4 .b8 _ZZ21sgemm_128x128_nt_cudaPfS_S_iiiE6B_smem[16384];
	ld.param.u32 	%r8, [_Z21sgemm_128x128_nt_cudaPfS_S_iii_param_5];
	setp.lt.s32 	%p1, %r8, 32;
	mov.f32 	%f371, 0f00000000;
	mov.f32 	%f372, %f371;
	mov.f32 	%f373, %f371;
	mov.f32 	%f374, %f371;
	mov.f32 	%f375, %f371;
	mov.f32 	%f376, %f371;
	mov.f32 	%f377, %f371;
	mov.f32 	%f378, %f371;
	mov.f32 	%f379, %f371;
	mov.f32 	%f380, %f371;
	mov.f32 	%f381, %f371;
	mov.f32 	%f382, %f371;
	mov.f32 	%f383, %f371;
	mov.f32 	%f384, %f371;
	mov.f32 	%f385, %f371;
	mov.f32 	%f386, %f371;
	mov.f32 	%f387, %f371;
	mov.f32 	%f388, %f371;
	mov.f32 	%f389, %f371;
	mov.f32 	%f390, %f371;
	mov.f32 	%f391, %f371;
	mov.f32 	%f392, %f371;
	mov.f32 	%f393, %f371;
	mov.f32 	%f394, %f371;
	mov.f32 	%f395, %f371;
	mov.f32 	%f396, %f371;
	mov.f32 	%f397, %f371;
	mov.f32 	%f398, %f371;
	mov.f32 	%f399, %f371;
	mov.f32 	%f400, %f371;
	mov.f32 	%f401, %f371;
	mov.f32 	%f402, %f371;
	mov.f32 	%f403, %f371;
	mov.f32 	%f404, %f371;
	mov.f32 	%f405, %f371;
	mov.f32 	%f406, %f371;
	mov.f32 	%f407, %f371;
	mov.f32 	%f408, %f371;
	mov.f32 	%f409, %f371;
	mov.f32 	%f410, %f371;
	mov.f32 	%f411, %f371;
	mov.f32 	%f412, %f371;
	mov.f32 	%f413, %f371;
	mov.f32 	%f414, %f371;
	mov.f32 	%f415, %f371;
	mov.f32 	%f416, %f371;
	mov.f32 	%f417, %f371;
	mov.f32 	%f418, %f371;
	mov.f32 	%f419, %f371;
	mov.f32 	%f420, %f371;
	mov.f32 	%f421, %f371;
	mov.f32 	%f422, %f371;
	mov.f32 	%f423, %f371;
	mov.f32 	%f424, %f371;
	mov.f32 	%f425, %f371;
	mov.f32 	%f426, %f371;
	mov.f32 	%f427, %f371;
	mov.f32 	%f428, %f371;
	mov.f32 	%f429, %f371;
	mov.f32 	%f430, %f371;
	mov.f32 	%f431, %f371;
	mov.f32 	%f432, %f371;
	mov.f32 	%f433, %f371;
	mov.f32 	%f434, %f371;
	@%p1 bra 	$L__BB0_5;
	shr.s32 	%r10, %r8, 31;
	shr.u32 	%r11, %r10, 27;
	add.s32 	%r12, %r8, %r11;
	shr.s32 	%r1, %r12, 5;
	mov.b32 	%r91, 0;
	mov.f32 	%f371, 0f00000000;
	mov.u32 	%r15, %tid.y;
	mov.u32 	%r17, %tid.x;
	shl.b32 	%r18, %r17, 2;
$L__BB0_2:
	ld.param.u32 	%r90, [_Z21sgemm_128x128_nt_cudaPfS_S_iii_param_4];
	ld.param.u32 	%r88, [_Z21sgemm_128x128_nt_cudaPfS_S_iii_param_3];
	ld.param.u64 	%rd35, [_Z21sgemm_128x128_nt_cudaPfS_S_iii_param_1];
	ld.param.u64 	%rd34, [_Z21sgemm_128x128_nt_cudaPfS_S_iii_param_0];
	shl.b32 	%r14, %r91, 5;
	add.s32 	%r16, %r14, %r15;
	mov.u32 	%r19, %ctaid.x;
	shl.b32 	%r20, %r19, 7;
	add.s32 	%r21, %r20, %r18;
	mad.lo.s32 	%r22, %r16, %r88, %r21;
	mov.u32 	%r23, %ctaid.y;
	shl.b32 	%r24, %r23, 7;
	add.s32 	%r25, %r24, %r18;
	mad.lo.s32 	%r26, %r16, %r90, %r25;
	cvta.to.global.u64 	%rd4, %rd34;
	mul.wide.s32 	%rd5, %r22, 4;
	add.s64 	%rd6, %rd4, %rd5;
	ld.global.f32 	%f259, [%rd6];
	cvta.to.global.u64 	%rd7, %rd35;
	mul.wide.s32 	%rd8, %r26, 4;
	add.s64 	%rd9, %rd7, %rd8;
	ld.global.f32 	%f260, [%rd9];
	ld.global.f32 	%f261, [%rd6+4];
	ld.global.f32 	%f262, [%rd9+4];
	ld.global.f32 	%f263, [%rd6+8];
	ld.global.f32 	%f264, [%rd9+8];
	ld.global.f32 	%f265, [%rd6+12];
	ld.global.f32 	%f266, [%rd9+12];
	shl.b32 	%r27, %r88, 3;
	add.s32 	%r28, %r22, %r27;
	shl.b32 	%r29, %r90, 3;
	add.s32 	%r30, %r26, %r29;
	mul.wide.s32 	%rd10, %r28, 4;
	add.s64 	%rd11, %rd4, %rd10;
	ld.global.f32 	%f267, [%rd11];
	mul.wide.s32 	%rd12, %r30, 4;
	add.s64 	%rd13, %rd7, %rd12;
	ld.global.f32 	%f268, [%rd13];
	ld.global.f32 	%f269, [%rd11+4];
	ld.global.f32 	%f270, [%rd13+4];
	ld.global.f32 	%f271, [%rd11+8];
	ld.global.f32 	%f272, [%rd13+8];
	ld.global.f32 	%f273, [%rd11+12];
	ld.global.f32 	%f274, [%rd13+12];
	shl.b32 	%r31, %r88, 4;
	add.s32 	%r32, %r22, %r31;
	shl.b32 	%r33, %r90, 4;
	add.s32 	%r34, %r26, %r33;
	mul.wide.s32 	%rd14, %r32, 4;
	add.s64 	%rd15, %rd4, %rd14;
	ld.global.f32 	%f275, [%rd15];
	mul.wide.s32 	%rd16, %r34, 4;
	add.s64 	%rd17, %rd7, %rd16;
	ld.global.f32 	%f276, [%rd17];
	ld.global.f32 	%f277, [%rd15+4];
	ld.global.f32 	%f278, [%rd17+4];
	ld.global.f32 	%f279, [%rd15+8];
	ld.global.f32 	%f280, [%rd17+8];
	ld.global.f32 	%f281, [%rd15+12];
	ld.global.f32 	%f282, [%rd17+12];
	add.s32 	%r35, %r32, %r27;
	add.s32 	%r36, %r34, %r29;
	mul.wide.s32 	%rd18, %r35, 4;
	add.s64 	%rd19, %rd4, %rd18;
	ld.global.f32 	%f283, [%rd19];
	mul.wide.s32 	%rd20, %r36, 4;
	add.s64 	%rd21, %rd7, %rd20;
	ld.global.f32 	%f284, [%rd21];
	ld.global.f32 	%f285, [%rd19+4];
	ld.global.f32 	%f286, [%rd21+4];
	ld.global.f32 	%f287, [%rd19+8];
	ld.global.f32 	%f288, [%rd21+8];
	ld.global.f32 	%f289, [%rd19+12];
	ld.global.f32 	%f290, [%rd21+12];
	shl.b32 	%r37, %r15, 9;
	mov.u32 	%r38, _ZZ21sgemm_128x128_nt_cudaPfS_S_iiiE6A_smem;
	add.s32 	%r39, %r38, %r37;
	shl.b32 	%r40, %r17, 4;
	add.s32 	%r41, %r39, %r40;
	st.shared.f32 	[%r41], %f259;
	mov.u32 	%r42, _ZZ21sgemm_128x128_nt_cudaPfS_S_iiiE6B_smem;
	add.s32 	%r43, %r42, %r37;
	add.s32 	%r44, %r43, %r40;
	st.shared.f32 	[%r44], %f260;
	st.shared.f32 	[%r41+4], %f261;
	st.shared.f32 	[%r44+4], %f262;
	st.shared.f32 	[%r41+8], %f263;
	st.shared.f32 	[%r44+8], %f264;
	st.shared.f32 	[%r41+12], %f265;
	st.shared.f32 	[%r44+12], %f266;
	st.shared.f32 	[%r41+4096], %f267;
	st.shared.f32 	[%r44+4096], %f268;
	st.shared.f32 	[%r41+4100], %f269;
	st.shared.f32 	[%r44+4100], %f270;
	st.shared.f32 	[%r41+4104], %f271;
	st.shared.f32 	[%r44+4104], %f272;
	st.shared.f32 	[%r41+4108], %f273;
	st.shared.f32 	[%r44+4108], %f274;
	st.shared.f32 	[%r41+8192], %f275;
	st.shared.f32 	[%r44+8192], %f276;
	st.shared.f32 	[%r41+8196], %f277;
	st.shared.f32 	[%r44+8196], %f278;
	st.shared.f32 	[%r41+8200], %f279;
	st.shared.f32 	[%r44+8200], %f280;
	st.shared.f32 	[%r41+8204], %f281;
	st.shared.f32 	[%r44+8204], %f282;
	st.shared.f32 	[%r41+12288], %f283;
	st.shared.f32 	[%r44+12288], %f284;
	st.shared.f32 	[%r41+12292], %f285;
	st.shared.f32 	[%r44+12292], %f286;
	st.shared.f32 	[%r41+12296], %f287;
	st.shared.f32 	[%r44+12296], %f288;
	st.shared.f32 	[%r41+12300], %f289;
	st.shared.f32 	[%r44+12300], %f290;
	bar.sync 	0;
	mov.b32 	%r92, 72;
$L__BB0_3:
	mov.u32 	%r45, %tid.y;
	shl.b32 	%r46, %r45, 8;
	and.b32  	%r47, %r46, 256;
	mov.u32 	%r48, %tid.x;
	shl.b32 	%r49, %r48, 4;
	and.b32  	%r50, %r49, 112;
	or.b32  	%r51, %r47, %r50;
	mov.u32 	%r52, _ZZ21sgemm_128x128_nt_cudaPfS_S_iiiE6A_smem;
	add.s32 	%r53, %r51, %r52;
	add.s32 	%r54, %r53, %r92;
	ld.shared.f32 	%f291, [%r54+-72];
	ld.shared.f32 	%f292, [%r54+-68];
	ld.shared.f32 	%f293, [%r54+-64];
	ld.shared.f32 	%f294, [%r54+-60];
	ld.shared.f32 	%f295, [%r54+56];
	ld.shared.f32 	%f296, [%r54+60];
	ld.shared.f32 	%f297, [%r54+64];
	ld.shared.f32 	%f298, [%r54+68];
	shl.b32 	%r55, %r45, 6;
	and.b32  	%r56, %r55, 65408;
	shl.b32 	%r57, %r48, 1;
	and.b32  	%r58, %r57, 2032;
	add.s32 	%r59, %r56, %r58;
	mov.u32 	%r60, _ZZ21sgemm_128x128_nt_cudaPfS_S_iiiE6B_smem;
	add.s32 	%r61, %r59, %r60;
	add.s32 	%r62, %r61, %r92;
	ld.shared.f32 	%f299, [%r62+-72];
	ld.shared.f32 	%f300, [%r62+-68];
	ld.shared.f32 	%f301, [%r62+-64];
	ld.shared.f32 	%f302, [%r62+-60];
	ld.shared.f32 	%f303, [%r62+-8];
	ld.shared.f32 	%f304, [%r62+-4];
	ld.shared.f32 	%f305, [%r62];
	ld.shared.f32 	%f306, [%r62+4];
	fma.rn.f32 	%f434, %f291, %f299, %f434;
	fma.rn.f32 	%f433, %f292, %f299, %f433;
	fma.rn.f32 	%f432, %f293, %f299, %f432;
	fma.rn.f32 	%f431, %f294, %f299, %f431;
	fma.rn.f32 	%f430, %f295, %f299, %f430;
	fma.rn.f32 	%f429, %f296, %f299, %f429;
	fma.rn.f32 	%f428, %f297, %f299, %f428;
	fma.rn.f32 	%f427, %f298, %f299, %f427;
	fma.rn.f32 	%f426, %f291, %f300, %f426;
	fma.rn.f32 	%f425, %f292, %f300, %f425;
	fma.rn.f32 	%f424, %f293, %f300, %f424;
	fma.rn.f32 	%f423, %f294, %f300, %f423;
	fma.rn.f32 	%f422, %f295, %f300, %f422;
	fma.rn.f32 	%f421, %f296, %f300, %f421;
	fma.rn.f32 	%f420, %f297, %f300, %f420;
	fma.rn.f32 	%f419, %f298, %f300, %f419;
	fma.rn.f32 	%f418, %f291, %f301, %f418;
	fma.rn.f32 	%f417, %f292, %f301, %f417;
	fma.rn.f32 	%f416, %f293, %f301, %f416;
	fma.rn.f32 	%f415, %f294, %f301, %f415;
	fma.rn.f32 	%f414, %f295, %f301, %f414;
	fma.rn.f32 	%f413, %f296, %f301, %f413;
	fma.rn.f32 	%f412, %f297, %f301, %f412;
	fma.rn.f32 	%f411, %f298, %f301, %f411;
	fma.rn.f32 	%f410, %f291, %f302, %f410;
	fma.rn.f32 	%f409, %f292, %f302, %f409;
	fma.rn.f32 	%f408, %f293, %f302, %f408;
	fma.rn.f32 	%f407, %f294, %f302, %f407;
	fma.rn.f32 	%f406, %f295, %f302, %f406;
	fma.rn.f32 	%f405, %f296, %f302, %f405;
	fma.rn.f32 	%f404, %f297, %f302, %f404;
	fma.rn.f32 	%f403, %f298, %f302, %f403;
	fma.rn.f32 	%f402, %f291, %f303, %f402;
	fma.rn.f32 	%f401, %f292, %f303, %f401;
	fma.rn.f32 	%f400, %f293, %f303, %f400;
	fma.rn.f32 	%f399, %f294, %f303, %f399;
	fma.rn.f32 	%f398, %f295, %f303, %f398;
	fma.rn.f32 	%f397, %f296, %f303, %f397;
	fma.rn.f32 	%f396, %f297, %f303, %f396;
	fma.rn.f32 	%f395, %f298, %f303, %f395;
	fma.rn.f32 	%f394, %f291, %f304, %f394;
	fma.rn.f32 	%f393, %f292, %f304, %f393;
	fma.rn.f32 	%f392, %f293, %f304, %f392;
	fma.rn.f32 	%f391, %f294, %f304, %f391;
	fma.rn.f32 	%f390, %f295, %f304, %f390;
	fma.rn.f32 	%f389, %f296, %f304, %f389;
	fma.rn.f32 	%f388, %f297, %f304, %f388;
	fma.rn.f32 	%f387, %f298, %f304, %f387;
	fma.rn.f32 	%f386, %f291, %f305, %f386;
	fma.rn.f32 	%f385, %f292, %f305, %f385;
	fma.rn.f32 	%f384, %f293, %f305, %f384;
	fma.rn.f32 	%f383, %f294, %f305, %f383;
	fma.rn.f32 	%f382, %f295, %f305, %f382;
	fma.rn.f32 	%f381, %f296, %f305, %f381;
	fma.rn.f32 	%f380, %f297, %f305, %f380;
	fma.rn.f32 	%f379, %f298, %f305, %f379;
	fma.rn.f32 	%f378, %f291, %f306, %f378;
	fma.rn.f32 	%f377, %f292, %f306, %f377;
	fma.rn.f32 	%f376, %f293, %f306, %f376;
	fma.rn.f32 	%f375, %f294, %f306, %f375;
	fma.rn.f32 	%f374, %f295, %f306, %f374;
	fma.rn.f32 	%f373, %f296, %f306, %f373;
	fma.rn.f32 	%f372, %f297, %f306, %f372;
	fma.rn.f32 	%f371, %f298, %f306, %f371;
	add.s32 	%r92, %r92, 512;
	setp.ne.s32 	%p2, %r92, 16456;
	@%p2 bra 	$L__BB0_3;
	bar.sync 	0;
	add.s32 	%r91, %r91, 1;
	setp.ne.s32 	%p3, %r91, %r1;
	@%p3 bra 	$L__BB0_2;
$L__BB0_5:
	ld.param.u32 	%r89, [_Z21sgemm_128x128_nt_cudaPfS_S_iii_param_3];
	ld.param.u64 	%rd36, [_Z21sgemm_128x128_nt_cudaPfS_S_iii_param_2];
	cvta.to.global.u64 	%rd22, %rd36;
	mov.u32 	%r63, %tid.y;
	shl.b32 	%r64, %r63, 6;
	and.b32  	%r65, %r64, 64;
	mov.u32 	%r66, %ctaid.x;
	shl.b32 	%r67, %r66, 7;
	or.b32  	%r68, %r65, %r67;
	mov.u32 	%r69, %tid.x;
	shl.b32 	%r70, %r69, 2;
	and.b32  	%r71, %r70, 28;
	or.b32  	%r72, %r68, %r71;
	shl.b32 	%r73, %r63, 4;
	and.b32  	%r74, %r73, 16352;
	mov.u32 	%r75, %ctaid.y;
	shl.b32 	%r76, %r75, 7;
	add.s32 	%r77, %r74, %r76;
	shr.u32 	%r78, %r69, 1;
	and.b32  	%r79, %r78, 508;
	add.s32 	%r80, %r77, %r79;
	mul.lo.s32 	%r81, %r80, %r89;
	add.s32 	%r82, %r72, %r81;
	mul.wide.s32 	%rd23, %r82, 4;
	add.s64 	%rd24, %rd22, %rd23;
	st.global.f32 	[%rd24], %f434;
	st.global.f32 	[%rd24+4], %f433;
	st.global.f32 	[%rd24+8], %f432;
	st.global.f32 	[%rd24+12], %f431;
	st.global.f32 	[%rd24+128], %f430;
	st.global.f32 	[%rd24+132], %f429;
	st.global.f32 	[%rd24+136], %f428;
	st.global.f32 	[%rd24+140], %f427;
	mul.wide.s32 	%rd25, %r89, 4;
	add.s64 	%rd26, %rd24, %rd25;
	st.global.f32 	[%rd26], %f426;
	st.global.f32 	[%rd26+4], %f425;
	st.global.f32 	[%rd26+8], %f424;
	st.global.f32 	[%rd26+12], %f423;
	st.global.f32 	[%rd26+128], %f422;
	st.global.f32 	[%rd26+132], %f421;
	st.global.f32 	[%rd26+136], %f420;
	st.global.f32 	[%rd26+140], %f419;
	shl.b32 	%r83, %r89, 1;
	add.s32 	%r84, %r81, %r83;
	add.s64 	%rd27, %rd26, %rd25;
	st.global.f32 	[%rd27], %f418;
	st.global.f32 	[%rd27+4], %f417;
	st.global.f32 	[%rd27+8], %f416;
	st.global.f32 	[%rd27+12], %f415;
	st.global.f32 	[%rd27+128], %f414;
	st.global.f32 	[%rd27+132], %f413;
	st.global.f32 	[%rd27+136], %f412;
	st.global.f32 	[%rd27+140], %f411;
	add.s32 	%r85, %r84, %r89;
	add.s64 	%rd28, %rd27, %rd25;
	st.global.f32 	[%rd28], %f410;
	st.global.f32 	[%rd28+4], %f409;
	st.global.f32 	[%rd28+8], %f408;
	st.global.f32 	[%rd28+12], %f407;
	st.global.f32 	[%rd28+128], %f406;
	st.global.f32 	[%rd28+132], %f405;
	st.global.f32 	[%rd28+136], %f404;
	st.global.f32 	[%rd28+140], %f403;
	mad.lo.s32 	%r86, %r89, 13, %r85;
	add.s32 	%r87, %r72, %r86;
	mul.wide.s32 	%rd29, %r87, 4;
	add.s64 	%rd30, %rd22, %rd29;
	st.global.f32 	[%rd30], %f402;
	st.global.f32 	[%rd30+4], %f401;
	st.global.f32 	[%rd30+8], %f400;
	st.global.f32 	[%rd30+12], %f399;
	st.global.f32 	[%rd30+128], %f398;
	st.global.f32 	[%rd30+132], %f397;
	st.global.f32 	[%rd30+136], %f396;
	st.global.f32 	[%rd30+140], %f395;
	add.s64 	%rd31, %rd30, %rd25;
	st.global.f32 	[%rd31], %f394;
	st.global.f32 	[%rd31+4], %f393;
	st.global.f32 	[%rd31+8], %f392;
	st.global.f32 	[%rd31+12], %f391;
	st.global.f32 	[%rd31+128], %f390;
	st.global.f32 	[%rd31+132], %f389;
	st.global.f32 	[%rd31+136], %f388;
	st.global.f32 	[%rd31+140], %f387;
	add.s64 	%rd32, %rd31, %rd25;
	st.global.f32 	[%rd32], %f386;
	st.global.f32 	[%rd32+4], %f385;
	st.global.f32 	[%rd32+8], %f384;
	st.global.f32 	[%rd32+12], %f383;
	st.global.f32 	[%rd32+128], %f382;
	st.global.f32 	[%rd32+132], %f381;
	st.global.f32 	[%rd32+136], %f380;
	st.global.f32 	[%rd32+140], %f379;
	add.s64 	%rd33, %rd32, %rd25;
	st.global.f32 	[%rd33], %f378;
	st.global.f32 	[%rd33+4], %f377;
	st.global.f32 	[%rd33+8], %f376;
	st.global.f32 	[%rd33+12], %f375;
	st.global.f32 	[%rd33+128], %f374;
	st.global.f32 	[%rd33+132], %f373;
	st.global.f32 	[%rd33+136], %f372;
	st.global.f32 	[%rd33+140], %f371;
	ret;

}


// ===== COMPILED SASS (sm_100) =====

	.target	sm_100

	.elftype	@"ET_EXEC"


//--------------------- .note.nv.tkinfo           --------------------------
	.section	.note.nv.tkinfo,"",@"SHT_NOTE"
	.sectionflags	@"SHF_NOTE_NV_TKINFO"
	.tkinfo
        /*0018*/ 	.word	0x00000002
        /*0030*/ 	.string	""
        /*0030*/ 	.string	"ptxas"
        /*0030*/ 	.string	"Cuda compilation tools, release 13.0, V13.0.88"
        /*0030*/ 	.string	"Build cuda_13.0.r13.0/compiler.36424714_0"
        /*0030*/ 	.string	"-arch sm_100 -m 64 "



//--------------------- .note.nv.cuinfo           --------------------------
	.section	.note.nv.cuinfo,"",@"SHT_NOTE"
	.sectionflags	@"SHF_NOTE_NV_CUINFO"
        /*0018*/ 	.short	0x0002
        /*001a*/ 	.short	0x0064
        /*001c*/ 	.short	0x0082
	.zero		2


//--------------------- .nv.info                  --------------------------
	.section	.nv.info,"",@"SHT_CUDA_INFO"
	.align	4


	//----- nvinfo : EIATTR_REGCOUNT
	.align		4
        /*0000*/ 	.byte	0x04, 0x2f
        /*0002*/ 	.short	(.L_1 - .L_0)
	.align		4
.L_0:
        /*0004*/ 	.word	index@(_Z21sgemm_128x128_nt_cudaPfS_S_iii)
        /*0008*/ 	.word	0x00000060


	//----- nvinfo : EIATTR_FRAME_SIZE
	.align		4
.L_1:
        /*000c*/ 	.byte	0x04, 0x11
        /*000e*/ 	.short	(.L_3 - .L_2)
	.align		4
.L_2:
        /*0010*/ 	.word	index@(_Z21sgemm_128x128_nt_cudaPfS_S_iii)
        /*0014*/ 	.word	0x00000000


	//----- nvinfo : EIATTR_MIN_STACK_SIZE
	.align		4
.L_3:
        /*0018*/ 	.byte	0x04, 0x12
        /*001a*/ 	.short	(.L_5 - .L_4)
	.align		4
.L_4:
        /*001c*/ 	.word	index@(_Z21sgemm_128x128_nt_cudaPfS_S_iii)
        /*0020*/ 	.word	0x00000000
.L_5:


//--------------------- .nv.compat                --------------------------
	.section	.nv.compat,"",@"SHT_CUDA_COMPAT_INFO"
	.align	4
        /*0000*/ 	.byte	0x02, 0x09, 0x00, 0x00, 0x02, 0x02, 0x01, 0x00, 0x02, 0x05, 0x05, 0x00, 0x03, 0x07, 0x01, 0x01
        /*0010*/ 	.byte	0x02, 0x03, 0x00, 0x00, 0x02, 0x06, 0x01, 0x00, 0x04, 0x0b, 0x08, 0x00, 0x09, 0x00, 0x00, 0x00
        /*0020*/ 	.byte	0x00, 0x00, 0x00, 0x00


//--------------------- .nv.info._Z21sgemm_128x128_nt_cudaPfS_S_iii --------------------------
	.section	.nv.info._Z21sgemm_128x128_nt_cudaPfS_S_iii,"",@"SHT_CUDA_INFO"
	.sectionflags	@""
	.align	4


	//----- nvinfo : EIATTR_CUDA_API_VERSION
	.align		4
        /*0000*/ 	.byte	0x04, 0x37
        /*0002*/ 	.short	(.L_7 - .L_6)
.L_6:
        /*0004*/ 	.word	0x00000082


	//----- nvinfo : EIATTR_KPARAM_INFO
	.align		4
.L_7:
        /*0008*/ 	.byte	0x04, 0x17
        /*000a*/ 	.short	(.L_9 - .L_8)
.L_8:
        /*000c*/ 	.word	0x00000000
        /*0010*/ 	.short	0x0005
        /*0012*/ 	.short	0x0020
        /*0014*/ 	.byte	0x00, 0xf0, 0x11, 0x00


	//----- nvinfo : EIATTR_KPARAM_INFO
	.align		4
.L_9:
        /*0018*/ 	.byte	0x04, 0x17
        /*001a*/ 	.short	(.L_11 - .L_10)
.L_10:
        /*001c*/ 	.word	0x00000000
        /*0020*/ 	.short	0x0004
        /*0022*/ 	.short	0x001c
        /*0024*/ 	.byte	0x00, 0xf0, 0x11, 0x00


	//----- nvinfo : EIATTR_KPARAM_INFO
	.align		4
.L_11:
        /*0028*/ 	.byte	0x04, 0x17
        /*002a*/ 	.short	(.L_13 - .L_12)
.L_12:
        /*002c*/ 	.word	0x00000000
        /*0030*/ 	.short	0x0003
        /*0032*/ 	.short	0x0018
        /*0034*/ 	.byte	0x00, 0xf0, 0x11, 0x00


	//----- nvinfo : EIATTR_KPARAM_INFO
	.align		4
.L_13:
        /*0038*/ 	.byte	0x04, 0x17
        /*003a*/ 	.short	(.L_15 - .L_14)
.L_14:
        /*003c*/ 	.word	0x00000000
        /*0040*/ 	.short	0x0002
        /*0042*/ 	.short	0x0010
        /*0044*/ 	.byte	0x00, 0xf5, 0x21, 0x00


	//----- nvinfo : EIATTR_KPARAM_INFO
	.align		4
.L_15:
        /*0048*/ 	.byte	0x04, 0x17
        /*004a*/ 	.short	(.L_17 - .L_16)
.L_16:
        /*004c*/ 	.word	0x00000000
        /*0050*/ 	.short	0x0001
        /*0052*/ 	.short	0x0008
        /*0054*/ 	.byte	0x00, 0xf5, 0x21, 0x00


	//----- nvinfo : EIATTR_KPARAM_INFO
	.align		4
.L_17:
        /*0058*/ 	.byte	0x04, 0x17
        /*005a*/ 	.short	(.L_19 - .L_18)
.L_18:
        /*005c*/ 	.word	0x00000000
        /*0060*/ 	.short	0x0000
        /*0062*/ 	.short	0x0000
        /*0064*/ 	.byte	0x00, 0xf5, 0x21, 0x00


	//----- nvinfo : EIATTR_SPARSE_MMA_MASK
	.align		4
.L_19:
        /*0068*/ 	.byte	0x03, 0x50
        /*006a*/ 	.short	0x0000


	//----- nvinfo : EIATTR_MAXREG_COUNT
	.align		4
        /*006c*/ 	.byte	0x03, 0x1b
        /*006e*/ 	.short	0x00ff


	//----- nvinfo : EIATTR_NUM_BARRIERS
	.align		4
        /*0070*/ 	.byte	0x02, 0x4c
        /*0072*/ 	.byte	0x01
	.zero		1


	//----- nvinfo : EIATTR_MERCURY_ISA_VERSION
	.align		4
        /*0074*/ 	.byte	0x03, 0x5f
        /*0076*/ 	.short	0x0101


	//----- nvinfo : EIATTR_VRC_CTA_INIT_COUNT
	.align		4
        /*0078*/ 	.byte	0x02, 0x4a
	.zero		1
	.zero		1


	//----- nvinfo : EIATTR_EXIT_INSTR_OFFSETS
	.align		4
        /*007c*/ 	.byte	0x04, 0x1c
        /*007e*/ 	.short	(.L_21 - .L_20)


	//   ....[0]....
.L_20:
        /*0080*/ 	.word	0x00001500


	//----- nvinfo : EIATTR_CBANK_PARAM_SIZE
	.align		4
.L_21:
        /*0084*/ 	.byte	0x03, 0x19
        /*0086*/ 	.short	0x0024


	//----- nvinfo : EIATTR_PARAM_CBANK
	.align		4
        /*0088*/ 	.byte	0x04, 0x0a
        /*008a*/ 	.short	(.L_23 - .L_22)
	.align		4
.L_22:
        /*008c*/ 	.word	index@(.nv.constant0._Z21sgemm_128x128_nt_cudaPfS_S_iii)
        /*0090*/ 	.short	0x0380
        /*0092*/ 	.short	0x0024


	//----- nvinfo : EIATTR_SW_WAR
	.align		4
.L_23:
        /*0094*/ 	.byte	0x04, 0x36
        /*0096*/ 	.short	(.L_25 - .L_24)
.L_24:
        /*0098*/ 	.word	0x00000008
.L_25:


//--------------------- .nv.callgraph             --------------------------
	.section	.nv.callgraph,"",@"SHT_CUDA_CALLGRAPH"
	.align	4
	.sectionentsize	8
	.align		4
        /*0000*/ 	.word	0x00000000
	.align		4
        /*0004*/ 	.word	0xffffffff
	.align		4
        /*0008*/ 	.word	0x00000000
	.align		4
        /*000c*/ 	.word	0xfffffffe
	.align		4
        /*0010*/ 	.word	0x00000000
	.align		4
        /*0014*/ 	.word	0xfffffffd
	.align		4
        /*0018*/ 	.word	0x00000000
	.align		4
        /*001c*/ 	.word	0xfffffffc


//--------------------- .text._Z21sgemm_128x128_nt_cudaPfS_S_iii --------------------------
	.section	.text._Z21sgemm_128x128_nt_cudaPfS_S_iii,"ax",@progbits
	.align	128
        .global         _Z21sgemm_128x128_nt_cudaPfS_S_iii
        .type           _Z21sgemm_128x128_nt_cudaPfS_S_iii,@function
        .size           _Z21sgemm_128x128_nt_cudaPfS_S_iii,(.L_x_4 - _Z21sgemm_128x128_nt_cudaPfS_S_iii)
        .other          _Z21sgemm_128x128_nt_cudaPfS_S_iii,@"STO_CUDA_ENTRY STV_DEFAULT"
_Z21sgemm_128x128_nt_cudaPfS_S_iii:
.text._Z21sgemm_128x128_nt_cudaPfS_S_iii:
[----:B------:R-:W-:Y:S01]  /*0000*/  LDC R1, c[0x0][0x37c] ;  /* 0x0000df00ff017b82 */ /* 0x000fe20000000800 */
[----:B------:R-:W0:Y:S01]  /*0010*/  LDCU UR5, c[0x0][0x3a0] ;  /* 0x00007400ff0577ac */ /* 0x000e220008000800 */
[----:B------:R-:W-:Y:S01]  /*0020*/  HFMA2 R0, -RZ, RZ, 0, 0 ;  /* 0x00000000ff007431 */ /* 0x000fe200000001ff */
[----:B------:R-:W-:Y:S01]  /*0030*/  CS2R R2, SRZ ;  /* 0x0000000000027805 */ /* 0x000fe2000001ff00 */
[----:B------:R-:W-:Y:S01]  /*0040*/  HFMA2 R75, -RZ, RZ, 0, 0 ;  /* 0x00000000ff4b7431 */ /* 0x000fe200000001ff */
[----:B------:R-:W-:Y:S01]  /*0050*/  CS2R R4, SRZ ;  /* 0x0000000000047805 */ /* 0x000fe2000001ff00 */
[----:B------:R-:W-:Y:S01]  /*0060*/  HFMA2 R79, -RZ, RZ, 0, 0 ;  /* 0x00000000ff4f7431 */ /* 0x000fe200000001ff */
[----:B------:R-:W-:Y:S01]  /*0070*/  CS2R R6, SRZ ;  /* 0x0000000000067805 */ /* 0x000fe2000001ff00 */
[----:B------:R-:W-:Y:S01]  /*0080*/  HFMA2 R83, -RZ, RZ, 0, 0 ;  /* 0x00000000ff537431 */ /* 0x000fe200000001ff */
[----:B------:R-:W-:Y:S01]  /*0090*/  CS2R R8, SRZ ;  /* 0x0000000000087805 */ /* 0x000fe2000001ff00 */
[----:B------:R-:W-:Y:S01]  /*00a0*/  HFMA2 R87, -RZ, RZ, 0, 0 ;  /* 0x00000000ff577431 */ /* 0x000fe200000001ff */
[----:B------:R-:W-:-:S02]  /*00b0*/  CS2R R10, SRZ ;  /* 0x00000000000a7805 */ /* 0x000fc4000001ff00 */
[----:B------:R-:W-:Y:S02]  /*00c0*/  CS2R R12, SRZ ;  /* 0x00000000000c7805 */ /* 0x000fe4000001ff00 */
[----:B------:R-:W-:Y:S02]  /*00d0*/  CS2R R14, SRZ ;  /* 0x00000000000e7805 */ /* 0x000fe4000001ff00 */
[----:B------:R-:W-:Y:S02]  /*00e0*/  CS2R R16, SRZ ;  /* 0x0000000000107805 */ /* 0x000fe4000001ff00 */
[----:B------:R-:W-:Y:S02]  /*00f0*/  CS2R R18, SRZ ;  /* 0x0000000000127805 */ /* 0x000fe4000001ff00 */
[----:B------:R-:W-:Y:S02]  /*0100*/  CS2R R20, SRZ ;  /* 0x0000000000147805 */ /* 0x000fe4000001ff00 */
[----:B------:R-:W-:-:S02]  /*0110*/  CS2R R22, SRZ ;  /* 0x0000000000167805 */ /* 0x000fc4000001ff00 */
[----:B------:R-:W-:Y:S01]  /*0120*/  CS2R R24, SRZ ;  /* 0x0000000000187805 */ /* 0x000fe2000001ff00 */
[----:B0-----:R-:W-:Y:S01]  /*0130*/  UISETP.GE.AND UP0, UPT, UR5, 0x20, UPT ;  /* 0x000000200500788c */ /* 0x001fe2000bf06270 */
[----:B------:R-:W-:Y:S02]  /*0140*/  CS2R R26, SRZ ;  /* 0x00000000001a7805 */ /* 0x000fe4000001ff00 */
[----:B------:R-:W-:Y:S02]  /*0150*/  CS2R R28, SRZ ;  /* 0x00000000001c7805 */ /* 0x000fe4000001ff00 */
[----:B------:R-:W-:Y:S02]  /*0160*/  CS2R R30, SRZ ;  /* 0x00000000001e7805 */ /* 0x000fe4000001ff00 */
[----:B------:R-:W-:Y:S02]  /*0170*/  CS2R R32, SRZ ;  /* 0x0000000000207805 */ /* 0x000fe4000001ff00 */
[----:B------:R-:W-:-:S02]  /*0180*/  CS2R R34, SRZ ;  /* 0x0000000000227805 */ /* 0x000fc4000001ff00 */
[----:B------:R-:W-:Y:S02]  /*0190*/  CS2R R36, SRZ ;  /* 0x0000000000247805 */ /* 0x000fe4000001ff00 */
        /* <DEDUP_REMOVED lines=9> */
[----:B------:R-:W-:Y:S01]  /*0230*/  MOV R73, RZ ;  /* 0x000000ff00497202 */ /* 0x000fe20000000f00 */
[----:B------:R-:W0:Y:S01]  /*0240*/  LDCU.64 UR8, c[0x0][0x358] ;  /* 0x00006b00ff0877ac */ /* 0x000e220008000a00 */
[----:B------:R-:W-:-:S02]  /*0250*/  MOV R77, RZ ;  /* 0x000000ff004d7202 */ /* 0x000fc40000000f00 */
[----:B------:R-:W-:Y:S02]  /*0260*/  MOV R81, RZ ;  /* 0x000000ff00517202 */ /* 0x000fe40000000f00 */
[----:B------:R-:W-:Y:S02]  /*0270*/  MOV R85, RZ ;  /* 0x000000ff00557202 */ /* 0x000fe40000000f00 */
[----:B------:R-:W-:Y:S01]  /*0280*/  MOV R89, RZ ;  /* 0x000000ff00597202 */ /* 0x000fe20000000f00 */
[----:B------:R-:W-:Y:S06]  /*0290*/  BRA.U !UP0, `(.L_x_0) ;  /* 0x0000000d08187547 */ /* 0x000fec000b800000 */
[----:B------:R-:W1:Y:S01]  /*02a0*/  S2R R76, SR_TID.X ;  /* 0x00000000004c7919 */ /* 0x000e620000002100 */
[----:B------:R-:W-:Y:S01]  /*02b0*/  USHF.R.S32.HI UR4, URZ, 0x1f, UR5 ;  /* 0x0000001fff047899 */ /* 0x000fe20008011405 */
[----:B------:R-:W-:Y:S01]  /*02c0*/  MOV R72, RZ ;  /* 0x000000ff00487202 */ /* 0x000fe20000000f00 */
[----:B------:R-:W2:Y:S02]  /*02d0*/  S2R R91, SR_TID.Y ;  /* 0x00000000005b7919 */ /* 0x000ea40000002200 */
[----:B------:R-:W-:Y:S01]  /*02e0*/  ULEA.HI UR4, UR4, UR5, URZ, 0x5 ;  /* 0x0000000504047291 */ /* 0x000fe2000f8f28ff */
[----:B------:R-:W-:-:S03]  /*02f0*/  MOV R0, RZ ;  /* 0x000000ff00007202 */ /* 0x000fc60000000f00 */
[----:B------:R-:W-:Y:S01]  /*0300*/  USHF.R.S32.HI UR4, URZ, 0x5, UR4 ;  /* 0x00000005ff047899 */ /* 0x000fe20008011404 */
[----:B-1----:R-:W-:-:S11]  /*0310*/  SHF.L.U32 R74, R76, 0x2, RZ ;  /* 0x000000024c4a7819 */ /* 0x002fd600000006ff */
.L_x_2:
[----:B------:R-:W1:Y:S01]  /*0320*/  S2R R51, SR_CTAID.X ;  /* 0x0000000000337919 */ /* 0x000e620000002500 */
[----:B------:R-:W3:Y:S01]  /*0330*/  LDC.64 R48, c[0x0][0x398] ;  /* 0x0000e600ff307b82 */ /* 0x000ee20000000a00 */
[----:B--2---:R-:W-:Y:S01]  /*0340*/  LEA R84, R72, R91, 0x5 ;  /* 0x0000005b48547211 */ /* 0x004fe200078e28ff */
[----:B------:R-:W2:Y:S06]  /*0350*/  S2R R53, SR_CTAID.Y ;  /* 0x0000000000357919 */ /* 0x000eac0000002600 */
[----:B------:R-:W4:Y:S08]  /*0360*/  LDC.64 R44, c[0x0][0x380] ;  /* 0x0000e000ff2c7b82 */ /* 0x000f300000000a00 */
[----:B------:R-:W5:Y:S01]  /*0370*/  LDC.64 R46, c[0x0][0x388] ;  /* 0x0000e200ff2e7b82 */ /* 0x000f620000000a00 */
[----:B-1----:R-:W-:-:S02]  /*0380*/  LEA R51, R51, R74, 0x7 ;  /* 0x0000004a33337211 */ /* 0x002fc400078e38ff */
[----:B--2---:R-:W-:-:S03]  /*0390*/  LEA R50, R53, R74, 0x7 ;  /* 0x0000004a35327211 */ /* 0x004fc600078e38ff */
[C---:B---3--:R-:W-:Y:S02]  /*03a0*/  IMAD R86, R84.reuse, R48, R51 ;  /* 0x0000003054567224 */ /* 0x048fe400078e0233 */
[----:B------:R-:W-:Y:S02]  /*03b0*/  IMAD R84, R84, R49, R50 ;  /* 0x0000003154547224 */ /* 0x000fe400078e0232 */
[----:B----4-:R-:W-:-:S04]  /*03c0*/  IMAD.WIDE R58, R86, 0x4, R44 ;  /* 0x00000004563a7825 */ /* 0x010fc800078e022c */
[----:B-----5:R-:W-:Y:S01]  /*03d0*/  IMAD.WIDE R56, R84, 0x4, R46 ;  /* 0x0000000454387825 */ /* 0x020fe200078e022e */
[----:B0-----:R-:W2:Y:S04]  /*03e0*/  LDG.E R92, desc[UR8][R58.64] ;  /* 0x000000083a5c7981 */ /* 0x001ea8000c1e1900 */
[----:B------:R-:W3:Y:S01]  /*03f0*/  LDG.E R51, desc[UR8][R56.64] ;  /* 0x0000000838337981 */ /* 0x000ee2000c1e1900 */
[----:B------:R-:W0:Y:S01]  /*0400*/  S2UR UR7, SR_CgaCtaId ;  /* 0x00000000000779c3 */ /* 0x000e220000008800 */
[----:B------:R-:W-:Y:S02]  /*0410*/  UMOV UR5, 0x400 ;  /* 0x0000040000057882 */ /* 0x000fe40000000000 */
[----:B------:R-:W-:Y:S01]  /*0420*/  UIADD3 UR6, UPT, UPT, UR5, 0x4000, URZ ;  /* 0x0000400005067890 */ /* 0x000fe2000fffe0ff */
[----:B------:R-:W4:Y:S01]  /*0430*/  LDG.E R90, desc[UR8][R58.64+0x4] ;  /* 0x000004083a5a7981 */ /* 0x000f22000c1e1900 */
[----:B------:R-:W-:-:S03]  /*0440*/  LEA R55, R48, R86, 0x3 ;  /* 0x0000005630377211 */ /* 0x000fc600078e18ff */
[----:B------:R-:W5:Y:S04]  /*0450*/  LDG.E R88, desc[UR8][R56.64+0x4] ;  /* 0x0000040838587981 */ /* 0x000f68000c1e1900 */
[----:B------:R-:W5:Y:S04]  /*0460*/  LDG.E R82, desc[UR8][R58.64+0x8] ;  /* 0x000008083a527981 */ /* 0x000f68000c1e1900 */
[----:B------:R-:W5:Y:S04]  /*0470*/  LDG.E R80, desc[UR8][R56.64+0x8] ;  /* 0x0000080838507981 */ /* 0x000f68000c1e1900 */
[----:B------:R-:W5:Y:S01]  /*0480*/  LDG.E R78, desc[UR8][R58.64+0xc] ;  /* 0x00000c083a4e7981 */ /* 0x000f62000c1e1900 */
[----:B0-----:R-:W-:-:S03]  /*0490*/  ULEA UR5, UR7, UR5, 0x18 ;  /* 0x0000000507057291 */ /* 0x001fc6000f8ec0ff */
[----:B------:R-:W5:Y:S01]  /*04a0*/  LDG.E R93, desc[UR8][R56.64+0xc] ;  /* 0x00000c08385d7981 */ /* 0x000f62000c1e1900 */
[----:B------:R-:W-:Y:S02]  /*04b0*/  ULEA UR6, UR7, UR6, 0x18 ;  /* 0x0000000607067291 */ /* 0x000fe4000f8ec0ff */
[----:B------:R-:W-:-:S04]  /*04c0*/  LEA R53, R91, UR5, 0x9 ;  /* 0x000000055b357c11 */ /* 0x000fc8000f8e48ff */
[----:B------:R-:W-:Y:S02]  /*04d0*/  LEA R91, R91, UR6, 0x9 ;  /* 0x000000065b5b7c11 */ /* 0x000fe4000f8e48ff */
[C---:B------:R-:W-:Y:S02]  /*04e0*/  LEA R53, R76.reuse, R53, 0x4 ;  /* 0x000000354c357211 */ /* 0x040fe400078e20ff */
[----:B------:R-:W-:Y:S02]  /*04f0*/  LEA R52, R76, R91, 0x4 ;  /* 0x0000005b4c347211 */ /* 0x000fe400078e20ff */
[----:B------:R-:W-:Y:S01]  /*0500*/  LEA R91, R49, R84, 0x3 ;  /* 0x00000054315b7211 */ /* 0x000fe200078e18ff */
[----:B------:R-:W-:-:S05]  /*0510*/  IMAD.WIDE R54, R55, 0x4, R44 ;  /* 0x0000000437367825 */ /* 0x000fca00078e022c */
[----:B------:R-:W5:Y:S04]  /*0520*/  LDG.E R76, desc[UR8][R54.64] ;  /* 0x00000008364c7981 */ /* 0x000f68000c1e1900 */
[----:B------:R-:W5:Y:S04]  /*0530*/  LDG.E R58, desc[UR8][R54.64+0x4] ;  /* 0x00000408363a7981 */ /* 0x000f68000c1e1900 */
[----:B--2---:R-:W-:Y:S04]  /*0540*/  STS [R53], R92 ;  /* 0x0000005c35007388 */ /* 0x004fe80000000800 */
[----:B---3--:R0:W-:Y:S01]  /*0550*/  STS [R52], R51 ;  /* 0x0000003334007388 */ /* 0x0081e20000000800 */
[----:B------:R-:W-:-:S03]  /*0560*/  LEA R84, R49, R84, 0x4 ;  /* 0x0000005431547211 */ /* 0x000fc600078e20ff */
[----:B------:R-:W2:Y:S01]  /*0570*/  LDG.E R56, desc[UR8][R54.64+0x8] ;  /* 0x0000080836387981 */ /* 0x000ea2000c1e1900 */
[----:B0-----:R-:W-:-:S03]  /*0580*/  IMAD.WIDE R50, R91, 0x4, R46 ;  /* 0x000000045b327825 */ /* 0x001fc600078e022e */
[----:B----4-:R0:W-:Y:S04]  /*0590*/  STS [R53+0x4], R90 ;  /* 0x0000045a35007388 */ /* 0x0101e80000000800 */
[----:B------:R-:W3:Y:S04]  /*05a0*/  LDG.E R91, desc[UR8][R50.64] ;  /* 0x00000008325b7981 */ /* 0x000ee8000c1e1900 */
[----:B------:R-:W4:Y:S01]  /*05b0*/  LDG.E R59, desc[UR8][R50.64+0x4] ;  /* 0x00000408323b7981 */ /* 0x000f22000c1e1900 */
[----:B0-----:R-:W-:-:S03]  /*05c0*/  LEA R90, R48, R86, 0x4 ;  /* 0x00000056305a7211 */ /* 0x001fc600078e20ff */
[----:B------:R-:W2:Y:S01]  /*05d0*/  LDG.E R54, desc[UR8][R54.64+0xc] ;  /* 0x00000c0836367981 */ /* 0x000ea2000c1e1900 */
[----:B------:R-:W-:Y:S02]  /*05e0*/  LEA R86, R49, R84, 0x3 ;  /* 0x0000005431567211 */ /* 0x000fe400078e18ff */
[----:B------:R-:W-:Y:S01]  /*05f0*/  LEA R92, R48, R90, 0x3 ;  /* 0x0000005a305c7211 */ /* 0x000fe200078e18ff */
[----:B------:R-:W2:Y:S01]  /*0600*/  LDG.E R57, desc[UR8][R50.64+0xc] ;  /* 0x00000c0832397981 */ /* 0x000ea2000c1e1900 */
[----:B------:R-:W-:-:S03]  /*0610*/  IMAD.WIDE R48, R90, 0x4, R44 ;  /* 0x000000045a307825 */ /* 0x000fc600078e022c */
[----:B-----5:R0:W-:Y:S04]  /*0620*/  STS [R52+0x4], R88 ;  /* 0x0000045834007388 */ /* 0x0201e80000000800 */
[----:B------:R1:W5:Y:S04]  /*0630*/  LDG.E R55, desc[UR8][R50.64+0x8] ;  /* 0x0000080832377981 */ /* 0x000368000c1e1900 */
[----:B------:R-:W-:Y:S01]  /*0640*/  STS [R53+0x8], R82 ;  /* 0x0000085235007388 */ /* 0x000fe20000000800 */
[----:B------:R-:W-:-:S03]  /*0650*/  IMAD.WIDE R44, R92, 0x4, R44 ;  /* 0x000000045c2c7825 */ /* 0x000fc600078e022c */
[----:B0-----:R-:W5:Y:S01]  /*0660*/  LDG.E R88, desc[UR8][R48.64+0x4] ;  /* 0x0000040830587981 */ /* 0x001f62000c1e1900 */
[----:B-1----:R-:W-:-:S03]  /*0670*/  IMAD.WIDE R50, R84, 0x4, R46 ;  /* 0x0000000454327825 */ /* 0x002fc600078e022e */
[----:B------:R-:W-:Y:S04]  /*0680*/  STS [R52+0x8], R80 ;  /* 0x0000085034007388 */ /* 0x000fe80000000800 */
[----:B------:R-:W5:Y:S01]  /*0690*/  LDG.E R84, desc[UR8][R48.64] ;  /* 0x0000000830547981 */ /* 0x000f62000c1e1900 */
[----:B------:R-:W-:-:S03]  /*06a0*/  IMAD.WIDE R46, R86, 0x4, R46 ;  /* 0x00000004562e7825 */ /* 0x000fc600078e022e */
[----:B------:R0:W-:Y:S04]  /*06b0*/  STS [R53+0xc], R78 ;  /* 0x00000c4e35007388 */ /* 0x0001e80000000800 */
[----:B------:R1:W-:Y:S04]  /*06c0*/  STS [R52+0xc], R93 ;  /* 0x00000c5d34007388 */ /* 0x0003e80000000800 */
[----:B------:R-:W5:Y:S04]  /*06d0*/  LDG.E R86, desc[UR8][R48.64+0x8] ;  /* 0x0000080830567981 */ /* 0x000f68000c1e1900 */
[----:B0-----:R-:W5:Y:S04]  /*06e0*/  LDG.E R78, desc[UR8][R50.64] ;  /* 0x00000008324e7981 */ /* 0x001f68000c1e1900 */
[----:B-1----:R-:W5:Y:S04]  /*06f0*/  LDG.E R93, desc[UR8][R50.64+0x4] ;  /* 0x00000408325d7981 */ /* 0x002f68000c1e1900 */
[----:B------:R-:W5:Y:S04]  /*0700*/  LDG.E R92, desc[UR8][R50.64+0x8] ;  /* 0x00000808325c7981 */ /* 0x000f68000c1e1900 */
[----:B------:R-:W-:Y:S04]  /*0710*/  STS [R53+0x1000], R76 ;  /* 0x0010004c35007388 */ /* 0x000fe80000000800 */
[----:B------:R-:W5:Y:S04]  /*0720*/  LDG.E R90, desc[UR8][R48.64+0xc] ;  /* 0x00000c08305a7981 */ /* 0x000f68000c1e1900 */
[----:B------:R-:W5:Y:S04]  /*0730*/  LDG.E R82, desc[UR8][R50.64+0xc] ;  /* 0x00000c0832527981 */ /* 0x000f68000c1e1900 */
[----:B------:R-:W5:Y:S04]  /*0740*/  LDG.E R80, desc[UR8][R44.64+0x4] ;  /* 0x000004082c507981 */ /* 0x000f68000c1e1900 */
[----:B------:R-:W5:Y:S04]  /*0750*/  LDG.E R49, desc[UR8][R44.64] ;  /* 0x000000082c317981 */ /* 0x000f68000c1e1900 */
[----:B------:R-:W5:Y:S04]  /*0760*/  LDG.E R51, desc[UR8][R46.64+0x4] ;  /* 0x000004082e337981 */ /* 0x000f68000c1e1900 */
[----:B------:R-:W5:Y:S04]  /*0770*/  LDG.E R48, desc[UR8][R44.64+0x8] ;  /* 0x000008082c307981 */ /* 0x000f68000c1e1900 */
[----:B------:R-:W5:Y:S04]  /*0780*/  LDG.E R50, desc[UR8][R46.64+0x8] ;  /* 0x000008082e327981 */ /* 0x000f68000c1e1900 */
[----:B------:R0:W5:Y:S04]  /*0790*/  LDG.E R44, desc[UR8][R44.64+0xc] ;  /* 0x00000c082c2c7981 */ /* 0x000168000c1e1900 */
[----:B---3--:R-:W-:Y:S04]  /*07a0*/  STS [R52+0x1000], R91 ;  /* 0x0010005b34007388 */ /* 0x008fe80000000800 */
[----:B------:R1:W-:Y:S04]  /*07b0*/  STS [R53+0x1004], R58 ;  /* 0x0010043a35007388 */ /* 0x0003e80000000800 */
[----:B----4-:R3:W-:Y:S04]  /*07c0*/  STS [R52+0x1004], R59 ;  /* 0x0010043b34007388 */ /* 0x0107e80000000800 */
[----:B-1----:R-:W4:Y:S04]  /*07d0*/  LDG.E R58, desc[UR8][R46.64+0xc] ;  /* 0x00000c082e3a7981 */ /* 0x002f28000c1e1900 */
[----:B---3--:R1:W3:Y:S01]  /*07e0*/  LDG.E R59, desc[UR8][R46.64] ;  /* 0x000000082e3b7981 */ /* 0x0082e2000c1e1900 */
[----:B------:R-:W0:Y:S03]  /*07f0*/  S2R R91, SR_TID.Y ;  /* 0x00000000005b7919 */ /* 0x000e260000002200 */
[----:B--2---:R-:W-:Y:S01]  /*0800*/  STS [R53+0x1008], R56 ;  /* 0x0010083835007388 */ /* 0x004fe20000000800 */
[----:B------:R-:W2:Y:S03]  /*0810*/  S2R R76, SR_TID.X ;  /* 0x00000000004c7919 */ /* 0x000ea60000002100 */
[----:B-----5:R-:W-:Y:S04]  /*0820*/  STS [R52+0x1008], R55 ;  /* 0x0010083734007388 */ /* 0x020fe80000000800 */
[----:B------:R-:W-:Y:S04]  /*0830*/  STS [R53+0x100c], R54 ;  /* 0x00100c3635007388 */ /* 0x000fe80000000800 */
        /* <DEDUP_REMOVED lines=9> */
[----:B------:R5:W-:Y:S01]  /*08d0*/  STS [R53+0x3000], R49 ;  /* 0x0030003135007388 */ /* 0x000be20000000800 */
[----:B0-----:R-:W-:-:S02]  /*08e0*/  SHF.L.U32 R45, R91, 0x8, RZ ;  /* 0x000000085b2d7819 */ /* 0x001fc400000006ff */
[----:B-1----:R-:W-:Y:S02]  /*08f0*/  SHF.L.U32 R47, R91, 0x6, RZ ;  /* 0x000000065b2f7819 */ /* 0x002fe400000006ff */
[----:B------:R-:W-:Y:S02]  /*0900*/  LOP3.LUT R45, R45, 0x100, RZ, 0xc0, !PT ;  /* 0x000001002d2d7812 */ /* 0x000fe400078ec0ff */
[C---:B--2---:R-:W-:Y:S02]  /*0910*/  SHF.L.U32 R46, R76.reuse, 0x4, RZ ;  /* 0x000000044c2e7819 */ /* 0x044fe400000006ff */
[----:B-----5:R-:W-:Y:S02]  /*0920*/  SHF.L.U32 R49, R76, 0x1, RZ ;  /* 0x000000014c317819 */ /* 0x020fe400000006ff */
[----:B------:R-:W-:Y:S02]  /*0930*/  IADD3 R72, PT, PT, R72, 0x1, RZ ;  /* 0x0000000148487810 */ /* 0x000fe40007ffe0ff */
[----:B------:R-:W-:-:S02]  /*0940*/  LOP3.LUT R47, R47, 0xff80, RZ, 0xc0, !PT ;  /* 0x0000ff802f2f7812 */ /* 0x000fc400078ec0ff */
[----:B------:R-:W-:Y:S02]  /*0950*/  LOP3.LUT R45, R45, 0x70, R46, 0xf8, !PT ;  /* 0x000000702d2d7812 */ /* 0x000fe400078ef82e */
[----:B------:R-:W-:Y:S02]  /*0960*/  ISETP.NE.AND P0, PT, R72, UR4, PT ;  /* 0x0000000448007c0c */ /* 0x000fe4000bf05270 */
[----:B------:R-:W-:Y:S01]  /*0970*/  IADD3 R78, PT, PT, R45, UR5, RZ ;  /* 0x000000052d4e7c10 */ /* 0x000fe2000fffe0ff */
[----:B------:R-:W-:Y:S01]  /*0980*/  UMOV UR5, 0x48 ;  /* 0x0000004800057882 */ /* 0x000fe20000000000 */
[----:B---3--:R-:W-:Y:S04]  /*0990*/  STS [R52+0x3000], R59 ;  /* 0x0030003b34007388 */ /* 0x008fe80000000800 */
[----:B------:R-:W-:Y:S04]  /*09a0*/  STS [R53+0x3004], R80 ;  /* 0x0030045035007388 */ /* 0x000fe80000000800 */
[----:B------:R-:W-:Y:S04]  /*09b0*/  STS [R52+0x3004], R51 ;  /* 0x0030043334007388 */ /* 0x000fe80000000800 */
[----:B------:R-:W-:Y:S04]  /*09c0*/  STS [R53+0x3008], R48 ;  /* 0x0030083035007388 */ /* 0x000fe80000000800 */
[----:B------:R-:W-:Y:S04]  /*09d0*/  STS [R52+0x3008], R50 ;  /* 0x0030083234007388 */ /* 0x000fe80000000800 */
[----:B------:R0:W-:Y:S04]  /*09e0*/  STS [R53+0x300c], R44 ;  /* 0x00300c2c35007388 */ /* 0x0001e80000000800 */
[----:B----4-:R1:W-:Y:S01]  /*09f0*/  STS [R52+0x300c], R58 ;  /* 0x00300c3a34007388 */ /* 0x0103e20000000800 */
[----:B0-----:R-:W-:-:S04]  /*0a00*/  LOP3.LUT R44, R49, 0x7f0, RZ, 0xc0, !PT ;  /* 0x000007f0312c7812 */ /* 0x001fc800078ec0ff */
[----:B------:R-:W-:Y:S01]  /*0a10*/  IADD3 R80, PT, PT, R47, UR6, R44 ;  /* 0x000000062f507c10 */ /* 0x000fe2000fffe02c */
[----:B-1----:R-:W-:Y:S06]  /*0a20*/  BAR.SYNC.DEFER_BLOCKING 0x0 ;  /* 0x0000000000007b1d */ /* 0x002fec0000010000 */
.L_x_1:
[----:B------:R-:W-:Y:S04]  /*0a30*/  LDS.64 R44, [R78+UR5+-0x48] ;  /* 0xffffb8054e2c7984 */ /* 0x000fe80008000a00 */
[----:B------:R-:W0:Y:S04]  /*0a40*/  LDS.64 R46, [R80+UR5+-0x48] ;  /* 0xffffb805502e7984 */ /* 0x000e280008000a00 */
[----:B------:R-:W1:Y:S04]  /*0a50*/  LDS.64 R48, [R78+UR5+-0x40] ;  /* 0xffffc0054e307984 */ /* 0x000e680008000a00 */
[----:B------:R-:W2:Y:S04]  /*0a60*/  LDS.64 R50, [R78+UR5+0x38] ;  /* 0x000038054e327984 */ /* 0x000ea80008000a00 */
[----:B------:R-:W3:Y:S04]  /*0a70*/  LDS.64 R52, [R78+UR5+0x40] ;  /* 0x000040054e347984 */ /* 0x000ee80008000a00 */
[----:B------:R-:W4:Y:S04]  /*0a80*/  LDS.64 R54, [R80+UR5+-0x40] ;  /* 0xffffc00550367984 */ /* 0x000f280008000a00 */
[----:B------:R-:W5:Y:S04]  /*0a90*/  LDS.64 R56, [R80+UR5+-0x8] ;  /* 0xfffff80550387984 */ /* 0x000f680008000a00 */
[----:B------:R-:W5:Y:S01]  /*0aa0*/  LDS.64 R58, [R80+UR5] ;  /* 0x00000005503a7984 */ /* 0x000f620008000a00 */
[----:B------:R-:W-:-:S04]  /*0ab0*/  UIADD3 UR5, UPT, UPT, UR5, 0x200, URZ ;  /* 0x0000020005057890 */ /* 0x000fc8000fffe0ff */
[----:B------:R-:W-:Y:S01]  /*0ac0*/  UISETP.NE.AND UP0, UPT, UR5, 0x4048, UPT ;  /* 0x000040480500788c */ /* 0x000fe2000bf05270 */
[-C--:B0-----:R-:W-:Y:S01]  /*0ad0*/  FFMA R89, R44, R46.reuse, R89 ;  /* 0x0000002e2c597223 */ /* 0x081fe20000000059 */
[----:B------:R-:W-:Y:S01]  /*0ae0*/  FFMA R87, R46, R45, R87 ;  /* 0x0000002d2e577223 */ /* 0x000fe20000000057 */
[-C--:B------:R-:W-:Y:S01]  /*0af0*/  FFMA R79, R44, R47.reuse, R79 ;  /* 0x0000002f2c4f7223 */ /* 0x080fe2000000004f */
[----:B------:R-:W-:Y:S01]  /*0b00*/  FFMA R64, R45, R47, R64 ;  /* 0x0000002f2d407223 */ /* 0x000fe20000000040 */
[-C--:B-1----:R-:W-:Y:S01]  /*0b10*/  FFMA R85, R48, R46.reuse, R85 ;  /* 0x0000002e30557223 */ /* 0x082fe20000000055 */
[----:B------:R-:W-:Y:S01]  /*0b20*/  FFMA R70, R46, R49, R70 ;  /* 0x000000312e467223 */ /* 0x000fe20000000046 */
[-C--:B------:R-:W-:Y:S01]  /*0b30*/  FFMA R77, R48, R47.reuse, R77 ;  /* 0x0000002f304d7223 */ /* 0x080fe2000000004d */
[----:B------:R-:W-:Y:S01]  /*0b40*/  FFMA R62, R49, R47, R62 ;  /* 0x0000002f313e7223 */ /* 0x000fe2000000003e */
[-C--:B--2---:R-:W-:Y:S01]  /*0b50*/  FFMA R83, R50, R46.reuse, R83 ;  /* 0x0000002e32537223 */ /* 0x084fe20000000053 */
[----:B------:R-:W-:Y:S01]  /*0b60*/  FFMA R68, R46, R51, R68 ;  /* 0x000000332e447223 */ /* 0x000fe20000000044 */
[-C--:B------:R-:W-:Y:S01]  /*0b70*/  FFMA R75, R50, R47.reuse, R75 ;  /* 0x0000002f324b7223 */ /* 0x080fe2000000004b */
[----:B------:R-:W-:Y:S01]  /*0b80*/  FFMA R60, R51, R47, R60 ;  /* 0x0000002f333c7223 */ /* 0x000fe2000000003c */
[----:B---3--:R-:W-:Y:S01]  /*0b90*/  FFMA R81, R52, R46, R81 ;  /* 0x0000002e34517223 */ /* 0x008fe20000000051 */
[----:B------:R-:W-:Y:S01]  /*0ba0*/  FFMA R66, R46, R53, R66 ;  /* 0x000000352e427223 */ /* 0x000fe20000000042 */
[-C--:B------:R-:W-:Y:S01]  /*0bb0*/  FFMA R73, R52, R47.reuse, R73 ;  /* 0x0000002f34497223 */ /* 0x080fe20000000049 */
[----:B------:R-:W-:Y:S01]  /*0bc0*/  FFMA R42, R53, R47, R42 ;  /* 0x0000002f352a7223 */ /* 0x000fe2000000002a */
[-C--:B----4-:R-:W-:Y:S01]  /*0bd0*/  FFMA R71, R44, R54.reuse, R71 ;  /* 0x000000362c477223 */ /* 0x090fe20000000047 */
[----:B------:R-:W-:Y:S01]  /*0be0*/  FFMA R69, R54, R45, R69 ;  /* 0x0000002d36457223 */ /* 0x000fe20000000045 */
[-C--:B------:R-:W-:Y:S01]  /*0bf0*/  FFMA R67, R48, R54.reuse, R67 ;  /* 0x0000003630437223 */ /* 0x080fe20000000043 */
[----:B------:R-:W-:Y:S01]  /*0c00*/  FFMA R40, R54, R49, R40 ;  /* 0x0000003136287223 */ /* 0x000fe20000000028 */
[-C--:B------:R-:W-:Y:S01]  /*0c10*/  FFMA R65, R50, R54.reuse, R65 ;  /* 0x0000003632417223 */ /* 0x080fe20000000041 */
[----:B------:R-:W-:Y:S01]  /*0c20*/  FFMA R38, R54, R51, R38 ;  /* 0x0000003336267223 */ /* 0x000fe20000000026 */
[----:B------:R-:W-:Y:S01]  /*0c30*/  FFMA R63, R52, R54, R63 ;  /* 0x00000036343f7223 */ /* 0x000fe2000000003f */
[----:B------:R-:W-:Y:S01]  /*0c40*/  FFMA R36, R54, R53, R36 ;  /* 0x0000003536247223 */ /* 0x000fe20000000024 */
[-C--:B------:R-:W-:Y:S01]  /*0c50*/  FFMA R61, R44, R55.reuse, R61 ;  /* 0x000000372c3d7223 */ /* 0x080fe2000000003d */
[-C--:B------:R-:W-:Y:S01]  /*0c60*/  FFMA R34, R45, R55.reuse, R34 ;  /* 0x000000372d227223 */ /* 0x080fe20000000022 */
[-C--:B------:R-:W-:Y:S01]  /*0c70*/  FFMA R43, R48, R55.reuse, R43 ;  /* 0x00000037302b7223 */ /* 0x080fe2000000002b */
[-C--:B------:R-:W-:Y:S01]  /*0c80*/  FFMA R32, R49, R55.reuse, R32 ;  /* 0x0000003731207223 */ /* 0x080fe20000000020 */
[-C--:B------:R-:W-:Y:S01]  /*0c90*/  FFMA R41, R50, R55.reuse, R41 ;  /* 0x0000003732297223 */ /* 0x080fe20000000029 */
[-C--:B------:R-:W-:Y:S01]  /*0ca0*/  FFMA R30, R51, R55.reuse, R30 ;  /* 0x00000037331e7223 */ /* 0x080fe2000000001e */
[-C--:B------:R-:W-:Y:S01]  /*0cb0*/  FFMA R39, R52, R55.reuse, R39 ;  /* 0x0000003734277223 */ /* 0x080fe20000000027 */
[----:B------:R-:W-:Y:S01]  /*0cc0*/  FFMA R28, R53, R55, R28 ;  /* 0x00000037351c7223 */ /* 0x000fe2000000001c */
[-C--:B-----5:R-:W-:Y:S01]  /*0cd0*/  FFMA R37, R44, R56.reuse, R37 ;  /* 0x000000382c257223 */ /* 0x0a0fe20000000025 */
        /* <DEDUP_REMOVED lines=15> */
[-C--:B------:R-:W-:Y:S01]  /*0dd0*/  FFMA R19, R44, R58.reuse, R19 ;  /* 0x0000003a2c137223 */ /* 0x080fe20000000013 */
        /* <DEDUP_REMOVED lines=15> */
[----:B------:R-:W-:Y:S06]  /*0ed0*/  BRA.U UP0, `(.L_x_1) ;  /* 0xfffffff900d47547 */ /* 0x000fec000b83ffff */
[----:B------:R-:W-:Y:S06]  /*0ee0*/  BAR.SYNC.DEFER_BLOCKING 0x0 ;  /* 0x0000000000007b1d */ /* 0x000fec0000010000 */
[----:B------:R-:W-:Y:S05]  /*0ef0*/  @P0 BRA `(.L_x_2) ;  /* 0xfffffff400080947 */ /* 0x000fea000383ffff */
.L_x_0:
[----:B------:R-:W1:Y:S01]  /*0f00*/  S2R R48, SR_TID.Y ;  /* 0x0000000000307919 */ /* 0x000e620000002200 */
[----:B------:R-:W2:Y:S01]  /*0f10*/  LDC R53, c[0x0][0x398] ;  /* 0x0000e600ff357b82 */ /* 0x000ea20000000800 */
[----:B------:R-:W3:Y:S01]  /*0f20*/  S2R R50, SR_TID.X ;  /* 0x0000000000327919 */ /* 0x000ee20000002100 */
[----:B------:R-:W4:Y:S01]  /*0f30*/  S2R R45, SR_CTAID.Y ;  /* 0x00000000002d7919 */ /* 0x000f220000002600 */
[----:B------:R-:W5:Y:S01]  /*0f40*/  S2R R51, SR_CTAID.X ;  /* 0x0000000000337919 */ /* 0x000f620000002500 */
[C---:B-1----:R-:W-:Y:S02]  /*0f50*/  SHF.L.U32 R44, R48.reuse, 0x4, RZ ;  /* 0x00000004302c7819 */ /* 0x042fe400000006ff */
[----:B------:R-:W-:Y:S02]  /*0f60*/  SHF.L.U32 R49, R48, 0x6, RZ ;  /* 0x0000000630317819 */ /* 0x000fe400000006ff */
[----:B------:R-:W-:Y:S02]  /*0f70*/  LOP3.LUT R44, R44, 0x3fe0, RZ, 0xc0, !PT ;  /* 0x00003fe02c2c7812 */ /* 0x000fe400078ec0ff */
[----:B---3--:R-:W-:-:S02]  /*0f80*/  SHF.R.U32.HI R47, RZ, 0x1, R50 ;  /* 0x00000001ff2f7819 */ /* 0x008fc40000011632 */
[----:B----4-:R-:W-:Y:S02]  /*0f90*/  LEA R46, R45, R44, 0x7 ;  /* 0x0000002c2d2e7211 */ /* 0x010fe400078e38ff */
[----:B------:R-:W1:Y:S01]  /*0fa0*/  LDC.64 R44, c[0x0][0x390] ;  /* 0x0000e400ff2c7b82 */ /* 0x000e620000000a00 */
[----:B------:R-:W-:-:S04]  /*0fb0*/  LOP3.LUT R47, R47, 0x1fc, RZ, 0xc0, !PT ;  /* 0x000001fc2f2f7812 */ /* 0x000fc800078ec0ff */
[----:B------:R-:W-:Y:S02]  /*0fc0*/  IADD3 R48, PT, PT, R46, R47, RZ ;  /* 0x0000002f2e307210 */ /* 0x000fe40007ffe0ff */
[----:B------:R-:W-:Y:S02]  /*0fd0*/  LOP3.LUT R46, R49, 0x40, RZ, 0xc0, !PT ;  /* 0x00000040312e7812 */ /* 0x000fe400078ec0ff */
[----:B------:R-:W-:Y:S01]  /*0fe0*/  SHF.L.U32 R47, R50, 0x2, RZ ;  /* 0x00000002322f7819 */ /* 0x000fe200000006ff */
[----:B--2---:R-:W-:Y:S01]  /*0ff0*/  IMAD R49, R48, R53, RZ ;  /* 0x0000003530317224 */ /* 0x004fe200078e02ff */
[----:B-----5:R-:W-:Y:S02]  /*1000*/  LEA R46, R51, R46, 0x7 ;  /* 0x0000002e332e7211 */ /* 0x020fe400078e38ff */
[----:B------:R-:W-:-:S04]  /*1010*/  LOP3.LUT R47, R47, 0x1c, RZ, 0xc0, !PT ;  /* 0x0000001c2f2f7812 */ /* 0x000fc800078ec0ff */
[----:B------:R-:W-:Y:S02]  /*1020*/  IADD3 R48, PT, PT, R46, R47, RZ ;  /* 0x0000002f2e307210 */ /* 0x000fe40007ffe0ff */
[-C--:B------:R-:W-:Y:S02]  /*1030*/  LEA R46, R53, R49.reuse, 0x1 ;  /* 0x00000031352e7211 */ /* 0x080fe400078e08ff */
[----:B------:R-:W-:Y:S02]  /*1040*/  IADD3 R47, PT, PT, R48, R49, RZ ;  /* 0x00000031302f7210 */ /* 0x000fe40007ffe0ff */
[----:B------:R-:W-:-:S03]  /*1050*/  IADD3 R50, PT, PT, R46, R53, RZ ;  /* 0x000000352e327210 */ /* 0x000fc60007ffe0ff */
[----:B-1----:R-:W-:-:S04]  /*1060*/  IMAD.WIDE R46, R47, 0x4, R44 ;  /* 0x000000042f2e7825 */ /* 0x002fc800078e022c */
[C---:B------:R-:W-:Y:S01]  /*1070*/  IMAD R49, R53.reuse, 0xd, R50 ;  /* 0x0000000d35317824 */ /* 0x040fe200078e0232 */
[----:B0-----:R-:W-:Y:S04]  /*1080*/  STG.E desc[UR8][R46.64], R89 ;  /* 0x000000592e007986 */ /* 0x001fe8000c101908 */
[----:B------:R-:W-:Y:S01]  /*1090*/  IADD3 R55, PT, PT, R48, R49, RZ ;  /* 0x0000003130377210 */ /* 0x000fe20007ffe0ff */
[----:B------:R-:W-:Y:S01]  /*10a0*/  IMAD.WIDE R48, R53, 0x4, R46 ;  /* 0x0000000435307825 */ /* 0x000fe200078e022e */
[----:B------:R-:W-:Y:S03]  /*10b0*/  STG.E desc[UR8][R46.64+0x4], R87 ;  /* 0x000004572e007986 */ /* 0x000fe6000c101908 */
[----:B------:R-:W-:Y:S01]  /*10c0*/  IMAD.WIDE R44, R55, 0x4, R44 ;  /* 0x00000004372c7825 */ /* 0x000fe200078e022c */
[----:B------:R-:W-:Y:S03]  /*10d0*/  STG.E desc[UR8][R46.64+0x8], R85 ;  /* 0x000008552e007986 */ /* 0x000fe6000c101908 */
[C---:B------:R-:W-:Y:S01]  /*10e0*/  IMAD.WIDE R50, R53.reuse, 0x4, R48 ;  /* 0x0000000435327825 */ /* 0x040fe200078e0230 */
[----:B------:R-:W-:Y:S04]  /*10f0*/  STG.E desc[UR8][R46.64+0xc], R70 ;  /* 0x00000c462e007986 */ /* 0x000fe8000c101908 */
[----:B------:R-:W-:Y:S04]  /*1100*/  STG.E desc[UR8][R46.64+0x80], R83 ;  /* 0x000080532e007986 */ /* 0x000fe8000c101908 */
[----:B------:R-:W-:Y:S04]  /*1110*/  STG.E desc[UR8][R46.64+0x84], R68 ;  /* 0x000084442e007986 */ /* 0x000fe8000c101908 */
[----:B------:R-:W-:Y:S04]  /*1120*/  STG.E desc[UR8][R46.64+0x88], R81 ;  /* 0x000088512e007986 */ /* 0x000fe8000c101908 */
[----:B------:R0:W-:Y:S04]  /*1130*/  STG.E desc[UR8][R46.64+0x8c], R66 ;  /* 0x00008c422e007986 */ /* 0x0001e8000c101908 */
[----:B------:R-:W-:Y:S04]  /*1140*/  STG.E desc[UR8][R48.64], R79 ;  /* 0x0000004f30007986 */ /* 0x000fe8000c101908 */
[----:B------:R-:W-:Y:S04]  /*1150*/  STG.E desc[UR8][R48.64+0x4], R64 ;  /* 0x0000044030007986 */ /* 0x000fe8000c101908 */
[----:B------:R-:W-:Y:S01]  /*1160*/  STG.E desc[UR8][R48.64+0x8], R77 ;  /* 0x0000084d30007986 */ /* 0x000fe2000c101908 */
[----:B0-----:R-:W-:-:S03]  /*1170*/  IMAD.WIDE R46, R53, 0x4, R50 ;  /* 0x00000004352e7825 */ /* 0x001fc600078e0232 */
[----:B------:R-:W-:Y:S04]  /*1180*/  STG.E desc[UR8][R48.64+0xc], R62 ;  /* 0x00000c3e30007986 */ /* 0x000fe8000c101908 */
[----:B------:R-:W-:Y:S04]  /*1190*/  STG.E desc[UR8][R48.64+0x80], R75 ;  /* 0x0000804b30007986 */ /* 0x000fe8000c101908 */
[----:B------:R-:W-:Y:S04]  /*11a0*/  STG.E desc[UR8][R48.64+0x84], R60 ;  /* 0x0000843c30007986 */ /* 0x000fe8000c101908 */
[----:B------:R-:W-:Y:S04]  /*11b0*/  STG.E desc[UR8][R48.64+0x88], R73 ;  /* 0x0000884930007986 */ /* 0x000fe8000c101908 */
[----:B------:R0:W-:Y:S04]  /*11c0*/  STG.E desc[UR8][R48.64+0x8c], R42 ;  /* 0x00008c2a30007986 */ /* 0x0001e8000c101908 */
[----:B------:R-:W-:Y:S04]  /*11d0*/  STG.E desc[UR8][R50.64], R71 ;  /* 0x0000004732007986 */ /* 0x000fe8000c101908 */
[----:B------:R-:W-:Y:S01]  /*11e0*/  STG.E desc[UR8][R50.64+0x4], R69 ;  /* 0x0000044532007986 */ /* 0x000fe2000c101908 */
[----:B0-----:R-:W-:-:S03]  /*11f0*/  IMAD.WIDE R48, R53, 0x4, R44 ;  /* 0x0000000435307825 */ /* 0x001fc600078e022c */
[----:B------:R-:W-:Y:S04]  /*1200*/  STG.E desc[UR8][R50.64+0x8], R67 ;  /* 0x0000084332007986 */ /* 0x000fe8000c101908 */
        /* <DEDUP_REMOVED lines=46> */
[----:B------:R-:W-:Y:S01]  /*14f0*/  STG.E desc[UR8][R24.64+0x8c], R0 ;  /* 0x00008c0018007986 */ /* 0x000fe2000c101908 */
[----:B------:R-:W-:Y:S05]  /*1500*/  EXIT ;  /* 0x000000000000794d */ /* 0x000fea0003800000 */
.L_x_3:
[----:B------:R-:W-:-:S00]  /*1510*/  BRA `(.L_x_3) ;  /* 0xfffffffc00fc7947 */ /* 0x000fc0000383ffff */
[----:B------:R-:W-:-:S00]  /*1520*/  NOP ;  /* 0x0000000000007918 */ /* 0x000fc00000000000 */
        /* <DEDUP_REMOVED lines=13> */
.L_x_4:


//--------------------- .nv.shared._Z21sgemm_128x128_nt_cudaPfS_S_iii --------------------------
	.section	.nv.shared._Z21sgemm_128x128_nt_cudaPfS_S_iii,"aw",@nobits
	.sectionflags	@""
	.align	4
.nv.shared._Z21sgemm_128x128_nt_cudaPfS_S_iii:
	.zero		33792


//--------------------- .nv.shared.reserved.0     --------------------------
	.section	.nv.shared.reserved.0,"aw",@nobits
	.weak		__nv_reservedSMEM_offset_0_alias
	.size		__nv_reservedSMEM_offset_0_alias, 0, 64
	.other		__nv_reservedSMEM_offset_0_alias,@"STO_CUDA_RESERVED_SHARED STV_DEFAULT"
__nv_reservedSMEM_offset_0_alias:
	.zero		0
	.zero		64


//--------------------- .nv.constant0._Z21sgemm_128x128_nt_cudaPfS_S_iii --------------------------
	.section	.nv.constant0._Z21sgemm_128x128_nt_cudaPfS_S_iii,"a",@progbits
	.sectionflags	@""
	.align	4
.nv.constant0._Z21sgemm_128x128_nt_cudaPfS_S_iii:
	.zero		932


//--------------------- SYMBOLS --------------------------

	.type		.nv.reservedSmem.offset0,@object
	.size		.nv.reservedSmem.offset0,0x4
	.type		.nv.reservedSmem.cap,@object
	.size		.nv.reservedSmem.cap,0x4
